//
// Generated by NVIDIA NVVM Compiler
//
// Compiler Build ID: CL-36424714
// Cuda compilation tools, release 13.0, V13.0.88
// Based on NVVM 20.0.0
//

.version 9.0
.target sm_100
.address_size 64

	// .globl	_Z4testjjj

.visible .entry _Z4testjjj(
	.param .u32 _Z4testjjj_param_0,
	.param .u32 _Z4testjjj_param_1,
	.param .u32 _Z4testjjj_param_2
)
{


	ret;

}


// ===== COMPILED SASS (sm_100) =====

	.target	sm_100

	.elftype	@"ET_EXEC"


//--------------------- .note.nv.tkinfo           --------------------------
	.section	.note.nv.tkinfo,"",@"SHT_NOTE"
	.sectionflags	@"SHF_NOTE_NV_TKINFO"
	.tkinfo
        /*0018*/ 	.word	0x00000002
        /*0030*/ 	.string	""
        /*0030*/ 	.string	"ptxas"
        /*0030*/ 	.string	"Cuda compilation tools, release 13.0, V13.0.88"
        /*0030*/ 	.string	"Build cuda_13.0.r13.0/compiler.36424714_0"
        /*0030*/ 	.string	"-arch sm_100 -m 64 "



//--------------------- .note.nv.cuinfo           --------------------------
	.section	.note.nv.cuinfo,"",@"SHT_NOTE"
	.sectionflags	@"SHF_NOTE_NV_CUINFO"
        /*0018*/ 	.short	0x0002
        /*001a*/ 	.short	0x0064
        /*001c*/ 	.short	0x0082
	.zero		2


//--------------------- .nv.info                  --------------------------
	.section	.nv.info,"",@"SHT_CUDA_INFO"
	.align	4


	//----- nvinfo : EIATTR_REGCOUNT
	.align		4
        /*0000*/ 	.byte	0x04, 0x2f
        /*0002*/ 	.short	(.L_1 - .L_0)
	.align		4
.L_0:
        /*0004*/ 	.word	index@(_Z4testjjj)
        /*0008*/ 	.word	0x00000004


	//----- nvinfo : EIATTR_FRAME_SIZE
	.align		4
.L_1:
        /*000c*/ 	.byte	0x04, 0x11
        /*000e*/ 	.short	(.L_3 - .L_2)
	.align		4
.L_2:
        /*0010*/ 	.word	index@(_Z4testjjj)
        /*0014*/ 	.word	0x00000000


	//----- nvinfo : EIATTR_MIN_STACK_SIZE
	.align		4
.L_3:
        /*0018*/ 	.byte	0x04, 0x12
        /*001a*/ 	.short	(.L_5 - .L_4)
	.align		4
.L_4:
        /*001c*/ 	.word	index@(_Z4testjjj)
        /*0020*/ 	.word	0x00000000
.L_5:


//--------------------- .nv.compat                --------------------------
	.section	.nv.compat,"",@"SHT_CUDA_COMPAT_INFO"
	.align	4
        /*0000*/ 	.byte	0x02, 0x09, 0x00, 0x00, 0x02, 0x02, 0x01, 0x00, 0x02, 0x05, 0x05, 0x00, 0x03, 0x07, 0x01, 0x01
        /*0010*/ 	.byte	0x02, 0x03, 0x00, 0x00, 0x02, 0x06, 0x01, 0x00, 0x04, 0x0b, 0x08, 0x00, 0x09, 0x00, 0x00, 0x00
        /*0020*/ 	.byte	0x00, 0x00, 0x00, 0x00


//--------------------- .nv.info._Z4testjjj       --------------------------
	.section	.nv.info._Z4testjjj,"",@"SHT_CUDA_INFO"
	.sectionflags	@""
	.align	4


	//----- nvinfo : EIATTR_CUDA_API_VERSION
	.align		4
        /*0000*/ 	.byte	0x04, 0x37
        /*0002*/ 	.short	(.L_7 - .L_6)
.L_6:
        /*0004*/ 	.word	0x00000082


	//----- nvinfo : EIATTR_KPARAM_INFO
	.align		4
.L_7:
        /*0008*/ 	.byte	0x04, 0x17
        /*000a*/ 	.short	(.L_9 - .L_8)
.L_8:
        /*000c*/ 	.word	0x00000000
        /*0010*/ 	.short	0x0002
        /*0012*/ 	.short	0x0008
        /*0014*/ 	.byte	0x00, 0xf0, 0x11, 0x00


	//----- nvinfo : EIATTR_KPARAM_INFO
	.align		4
.L_9:
        /*0018*/ 	.byte	0x04, 0x17
        /*001a*/ 	.short	(.L_11 - .L_10)
.L_10:
        /*001c*/ 	.word	0x00000000
        /*0020*/ 	.short	0x0001
        /*0022*/ 	.short	0x0004
        /*0024*/ 	.byte	0x00, 0xf0, 0x11, 0x00


	//----- nvinfo : EIATTR_KPARAM_INFO
	.align		4
.L_11:
        /*0028*/ 	.byte	0x04, 0x17
        /*002a*/ 	.short	(.L_13 - .L_12)
.L_12:
        /*002c*/ 	.word	0x00000000
        /*0030*/ 	.short	0x0000
        /*0032*/ 	.short	0x0000
        /*0034*/ 	.byte	0x00, 0xf0, 0x11, 0x00


	//----- nvinfo : EIATTR_SPARSE_MMA_MASK
	.align		4
.L_13:
        /*0038*/ 	.byte	0x03, 0x50
        /*003a*/ 	.short	0x0000


	//----- nvinfo : EIATTR_MAXREG_COUNT
	.align		4
        /*003c*/ 	.byte	0x03, 0x1b
        /*003e*/ 	.short	0x00ff


	//----- nvinfo : EIATTR_MERCURY_ISA_VERSION
	.align		4
        /*0040*/ 	.byte	0x03, 0x5f
        /*0042*/ 	.short	0x0101


	//----- nvinfo : EIATTR_VRC_CTA_INIT_COUNT
	.align		4
        /*0044*/ 	.byte	0x02, 0x4a
	.zero		1
	.zero		1


	//----- nvinfo : EIATTR_EXIT_INSTR_OFFSETS
	.align		4
        /*0048*/ 	.byte	0x04, 0x1c
        /*004a*/ 	.short	(.L_15 - .L_14)


	//   ....[0]....
.L_14:
        /*004c*/ 	.word	0x00000010


	//----- nvinfo : EIATTR_CBANK_PARAM_SIZE
	.align		4
.L_15:
        /*0050*/ 	.byte	0x03, 0x19
        /*0052*/ 	.short	0x000c


	//----- nvinfo : EIATTR_PARAM_CBANK
	.align		4
        /*0054*/ 	.byte	0x04, 0x0a
        /*0056*/ 	.short	(.L_17 - .L_16)
	.align		4
.L_16:
        /*0058*/ 	.word	index@(.nv.constant0._Z4testjjj)
        /*005c*/ 	.short	0x0380
        /*005e*/ 	.short	0x000c


	//----- nvinfo : EIATTR_SW_WAR
	.align		4
.L_17:
        /*0060*/ 	.byte	0x04, 0x36
        /*0062*/ 	.short	(.L_19 - .L_18)
.L_18:
        /*0064*/ 	.word	0x00000008
.L_19:


//--------------------- .nv.callgraph             --------------------------
	.section	.nv.callgraph,"",@"SHT_CUDA_CALLGRAPH"
	.align	4
	.sectionentsize	8
	.align		4
        /*0000*/ 	.word	0x00000000
	.align		4
        /*0004*/ 	.word	0xffffffff
	.align		4
        /*0008*/ 	.word	0x00000000
	.align		4
        /*000c*/ 	.word	0xfffffffe
	.align		4
        /*0010*/ 	.word	0x00000000
	.align		4
        /*0014*/ 	.word	0xfffffffd
	.align		4
        /*0018*/ 	.word	0x00000000
	.align		4
        /*001c*/ 	.word	0xfffffffc


//--------------------- .text._Z4testjjj          --------------------------
	.section	.text._Z4testjjj,"ax",@progbits
	.align	128
        .global         _Z4testjjj
        .type           _Z4testjjj,@function
        .size           _Z4testjjj,(.L_x_1 - _Z4testjjj)
        .other          _Z4testjjj,@"STO_CUDA_ENTRY STV_DEFAULT"
_Z4testjjj:
.text._Z4testjjj:
[----:B------:R-:W-:Y:S01]  /*0000*/  LDC R1, c[0x0][0x37c] ;  /* 0x0000df00ff017b82 */ /* 0x000fe20000000800 */
[----:B------:R-:W-:Y:S05]  /*0010*/  EXIT ;  /* 0x000000000000794d */ /* 0x000fea0003800000 */
.L_x_0:
[----:B------:R-:W-:-:S00]  /*0020*/  BRA `(.L_x_0) ;  /* 0xfffffffc00fc7947 */ /* 0x000fc0000383ffff */
[----:B------:R-:W-:-:S00]  /*0030*/  NOP ;  /* 0x0000000000007918 */ /* 0x000fc00000000000 */
        /* <DEDUP_REMOVED lines=12> */
.L_x_1:


//--------------------- .nv.shared.reserved.0     --------------------------
	.section	.nv.shared.reserved.0,"aw",@nobits
	.weak		__nv_reservedSMEM_offset_0_alias
	.size		__nv_reservedSMEM_offset_0_alias, 0, 64
	.other		__nv_reservedSMEM_offset_0_alias,@"STO_CUDA_RESERVED_SHARED STV_DEFAULT"
__nv_reservedSMEM_offset_0_alias:
	.zero		0
	.zero		64


//--------------------- .nv.constant0._Z4testjjj  --------------------------
	.section	.nv.constant0._Z4testjjj,"a",@progbits
	.sectionflags	@""
	.align	4
.nv.constant0._Z4testjjj:
	.zero		908


//--------------------- SYMBOLS --------------------------

	.type		.nv.reservedSmem.offset0,@object
	.size		.nv.reservedSmem.offset0,0x4
